//
// Generated by NVIDIA NVVM Compiler
//
// Compiler Build ID: CL-36424714
// Cuda compilation tools, release 13.0, V13.0.88
// Based on NVVM 20.0.0
//

.version 9.0
.target sm_100
.address_size 64

	// .globl	_Z12complex_multP6float2S0_i

.visible .entry _Z12complex_multP6float2S0_i(
	.param .u64 .ptr .align 1 _Z12complex_multP6float2S0_i_param_0,
	.param .u64 .ptr .align 1 _Z12complex_multP6float2S0_i_param_1,
	.param .u32 _Z12complex_multP6float2S0_i_param_2
)
{
	.reg .pred 	%p<2>;
	.reg .b32 	%r<6>;
	.reg .b32 	%f<10>;
	.reg .b64 	%rd<8>;

	ld.param.u64 	%rd1, [_Z12complex_multP6float2S0_i_param_0];
	ld.param.u64 	%rd2, [_Z12complex_multP6float2S0_i_param_1];
	ld.param.u32 	%r2, [_Z12complex_multP6float2S0_i_param_2];
	mov.u32 	%r3, %ctaid.x;
	mov.u32 	%r4, %ntid.x;
	mov.u32 	%r5, %tid.x;
	mad.lo.s32 	%r1, %r3, %r4, %r5;
	setp.ge.s32 	%p1, %r1, %r2;
	@%p1 bra 	$L__BB0_2;
	cvta.to.global.u64 	%rd3, %rd1;
	cvta.to.global.u64 	%rd4, %rd2;
	mul.wide.s32 	%rd5, %r1, 8;
	add.s64 	%rd6, %rd3, %rd5;
	ld.global.v2.f32 	{%f1, %f2}, [%rd6];
	add.s64 	%rd7, %rd4, %rd5;
	ld.global.v2.f32 	{%f3, %f4}, [%rd7];
	mul.f32 	%f5, %f1, %f3;
	mul.f32 	%f6, %f2, %f4;
	sub.f32 	%f7, %f5, %f6;
	mul.f32 	%f8, %f2, %f3;
	fma.rn.f32 	%f9, %f4, %f1, %f8;
	st.global.v2.f32 	[%rd6], {%f7, %f9};
$L__BB0_2:
	ret;

}
	// .globl	_Z7dividerPfii
.visible .entry _Z7dividerPfii(
	.param .u64 .ptr .align 1 _Z7dividerPfii_param_0,
	.param .u32 _Z7dividerPfii_param_1,
	.param .u32 _Z7dividerPfii_param_2
)
{
	.reg .pred 	%p<2>;
	.reg .b32 	%r<7>;
	.reg .b32 	%f<4>;
	.reg .b64 	%rd<5>;

	ld.param.u64 	%rd1, [_Z7dividerPfii_param_0];
	ld.param.u32 	%r2, [_Z7dividerPfii_param_1];
	ld.param.u32 	%r3, [_Z7dividerPfii_param_2];
	mov.u32 	%r4, %ctaid.x;
	mov.u32 	%r5, %ntid.x;
	mov.u32 	%r6, %tid.x;
	mad.lo.s32 	%r1, %r4, %r5, %r6;
	setp.ge.s32 	%p1, %r1, %r3;
	@%p1 bra 	$L__BB1_2;
	cvta.to.global.u64 	%rd2, %rd1;
	mul.wide.s32 	%rd3, %r1, 4;
	add.s64 	%rd4, %rd2, %rd3;
	ld.global.f32 	%f1, [%rd4];
	cvt.rn.f32.s32 	%f2, %r2;
	div.rn.f32 	%f3, %f1, %f2;
	st.global.f32 	[%rd4], %f3;
$L__BB1_2:
	ret;

}


// ===== COMPILED SASS (sm_100) =====

	.target	sm_100

	.elftype	@"ET_EXEC"


//--------------------- .note.nv.tkinfo           --------------------------
	.section	.note.nv.tkinfo,"",@"SHT_NOTE"
	.sectionflags	@"SHF_NOTE_NV_TKINFO"
	.tkinfo
        /*0018*/ 	.word	0x00000002
        /*0030*/ 	.string	""
        /*0030*/ 	.string	"ptxas"
        /*0030*/ 	.string	"Cuda compilation tools, release 13.0, V13.0.88"
        /*0030*/ 	.string	"Build cuda_13.0.r13.0/compiler.36424714_0"
        /*0030*/ 	.string	"-arch sm_100 -m 64 "



//--------------------- .note.nv.cuinfo           --------------------------
	.section	.note.nv.cuinfo,"",@"SHT_NOTE"
	.sectionflags	@"SHF_NOTE_NV_CUINFO"
        /*0018*/ 	.short	0x0002
        /*001a*/ 	.short	0x0064
        /*001c*/ 	.short	0x0082
	.zero		2


//--------------------- .nv.info                  --------------------------
	.section	.nv.info,"",@"SHT_CUDA_INFO"
	.align	4


	//----- nvinfo : EIATTR_REGCOUNT
	.align		4
        /*0000*/ 	.byte	0x04, 0x2f
        /*0002*/ 	.short	(.L_1 - .L_0)
	.align		4
.L_0:
        /*0004*/ 	.word	index@(_Z12complex_multP6float2S0_i)
        /*0008*/ 	.word	0x0000000c


	//----- nvinfo : EIATTR_FRAME_SIZE
	.align		4
.L_1:
        /*000c*/ 	.byte	0x04, 0x11
        /*000e*/ 	.short	(.L_3 - .L_2)
	.align		4
.L_2:
        /*0010*/ 	.word	index@(_Z12complex_multP6float2S0_i)
        /*0014*/ 	.word	0x00000000


	//----- nvinfo : EIATTR_REGCOUNT
	.align		4
.L_3:
        /*0018*/ 	.byte	0x04, 0x2f
        /*001a*/ 	.short	(.L_5 - .L_4)
	.align		4
.L_4:
        /*001c*/ 	.word	index@(_Z7dividerPfii)
        /*0020*/ 	.word	0x00000010


	//----- nvinfo : EIATTR_FRAME_SIZE
	.align		4
.L_5:
        /*0024*/ 	.byte	0x04, 0x11
        /*0026*/ 	.short	(.L_7 - .L_6)
	.align		4
.L_6:
        /*0028*/ 	.word	index@($__internal_0_$__cuda_sm3x_div_rn_noftz_f32_slowpath)
        /*002c*/ 	.word	0x00000000


	//----- nvinfo : EIATTR_FRAME_SIZE
	.align		4
.L_7:
        /*0030*/ 	.byte	0x04, 0x11
        /*0032*/ 	.short	(.L_9 - .L_8)
	.align		4
.L_8:
        /*0034*/ 	.word	index@(_Z7dividerPfii)
        /*0038*/ 	.word	0x00000000


	//----- nvinfo : EIATTR_MIN_STACK_SIZE
	.align		4
.L_9:
        /*003c*/ 	.byte	0x04, 0x12
        /*003e*/ 	.short	(.L_11 - .L_10)
	.align		4
.L_10:
        /*0040*/ 	.word	index@(_Z7dividerPfii)
        /*0044*/ 	.word	0x00000000


	//----- nvinfo : EIATTR_MIN_STACK_SIZE
	.align		4
.L_11:
        /*0048*/ 	.byte	0x04, 0x12
        /*004a*/ 	.short	(.L_13 - .L_12)
	.align		4
.L_12:
        /*004c*/ 	.word	index@(_Z12complex_multP6float2S0_i)
        /*0050*/ 	.word	0x00000000
.L_13:


//--------------------- .nv.compat                --------------------------
	.section	.nv.compat,"",@"SHT_CUDA_COMPAT_INFO"
	.align	4
        /*0000*/ 	.byte	0x02, 0x09, 0x00, 0x00, 0x02, 0x02, 0x01, 0x00, 0x02, 0x05, 0x05, 0x00, 0x03, 0x07, 0x01, 0x01
        /*0010*/ 	.byte	0x02, 0x03, 0x00, 0x00, 0x02, 0x06, 0x01, 0x00, 0x04, 0x0b, 0x08, 0x00, 0x01, 0x00, 0x00, 0x00
        /*0020*/ 	.byte	0x00, 0x00, 0x00, 0x00


//--------------------- .nv.info._Z7dividerPfii   --------------------------
	.section	.nv.info._Z7dividerPfii,"",@"SHT_CUDA_INFO"
	.sectionflags	@""
	.align	4


	//----- nvinfo : EIATTR_CUDA_API_VERSION
	.align		4
        /*0000*/ 	.byte	0x04, 0x37
        /*0002*/ 	.short	(.L_15 - .L_14)
.L_14:
        /*0004*/ 	.word	0x00000082


	//----- nvinfo : EIATTR_KPARAM_INFO
	.align		4
.L_15:
        /*0008*/ 	.byte	0x04, 0x17
        /*000a*/ 	.short	(.L_17 - .L_16)
.L_16:
        /*000c*/ 	.word	0x00000000
        /*0010*/ 	.short	0x0002
        /*0012*/ 	.short	0x000c
        /*0014*/ 	.byte	0x00, 0xf0, 0x11, 0x00


	//----- nvinfo : EIATTR_KPARAM_INFO
	.align		4
.L_17:
        /*0018*/ 	.byte	0x04, 0x17
        /*001a*/ 	.short	(.L_19 - .L_18)
.L_18:
        /*001c*/ 	.word	0x00000000
        /*0020*/ 	.short	0x0001
        /*0022*/ 	.short	0x0008
        /*0024*/ 	.byte	0x00, 0xf0, 0x11, 0x00


	//----- nvinfo : EIATTR_KPARAM_INFO
	.align		4
.L_19:
        /*0028*/ 	.byte	0x04, 0x17
        /*002a*/ 	.short	(.L_21 - .L_20)
.L_20:
        /*002c*/ 	.word	0x00000000
        /*0030*/ 	.short	0x0000
        /*0032*/ 	.short	0x0000
        /*0034*/ 	.byte	0x00, 0xf5, 0x21, 0x00


	//----- nvinfo : EIATTR_SPARSE_MMA_MASK
	.align		4
.L_21:
        /*0038*/ 	.byte	0x03, 0x50
        /*003a*/ 	.short	0x0000


	//----- nvinfo : EIATTR_MAXREG_COUNT
	.align		4
        /*003c*/ 	.byte	0x03, 0x1b
        /*003e*/ 	.short	0x00ff


	//----- nvinfo : EIATTR_MERCURY_ISA_VERSION
	.align		4
        /*0040*/ 	.byte	0x03, 0x5f
        /*0042*/ 	.short	0x0101


	//----- nvinfo : EIATTR_VRC_CTA_INIT_COUNT
	.align		4
        /*0044*/ 	.byte	0x02, 0x4a
	.zero		1
	.zero		1


	//----- nvinfo : EIATTR_EXIT_INSTR_OFFSETS
	.align		4
        /*0048*/ 	.byte	0x04, 0x1c
        /*004a*/ 	.short	(.L_23 - .L_22)


	//   ....[0]....
.L_22:
        /*004c*/ 	.word	0x00000070


	//   ....[1]....
        /*0050*/ 	.word	0x000001c0


	//----- nvinfo : EIATTR_CRS_STACK_SIZE
	.align		4
.L_23:
        /*0054*/ 	.byte	0x04, 0x1e
        /*0056*/ 	.short	(.L_25 - .L_24)
.L_24:
        /*0058*/ 	.word	0x00000000


	//----- nvinfo : EIATTR_CBANK_PARAM_SIZE
	.align		4
.L_25:
        /*005c*/ 	.byte	0x03, 0x19
        /*005e*/ 	.short	0x0010


	//----- nvinfo : EIATTR_PARAM_CBANK
	.align		4
        /*0060*/ 	.byte	0x04, 0x0a
        /*0062*/ 	.short	(.L_27 - .L_26)
	.align		4
.L_26:
        /*0064*/ 	.word	index@(.nv.constant0._Z7dividerPfii)
        /*0068*/ 	.short	0x0380
        /*006a*/ 	.short	0x0010


	//----- nvinfo : EIATTR_SW_WAR
	.align		4
.L_27:
        /*006c*/ 	.byte	0x04, 0x36
        /*006e*/ 	.short	(.L_29 - .L_28)
.L_28:
        /*0070*/ 	.word	0x00000008
.L_29:


//--------------------- .nv.info._Z12complex_multP6float2S0_i --------------------------
	.section	.nv.info._Z12complex_multP6float2S0_i,"",@"SHT_CUDA_INFO"
	.sectionflags	@""
	.align	4


	//----- nvinfo : EIATTR_CUDA_API_VERSION
	.align		4
        /*0000*/ 	.byte	0x04, 0x37
        /*0002*/ 	.short	(.L_31 - .L_30)
.L_30:
        /*0004*/ 	.word	0x00000082


	//----- nvinfo : EIATTR_KPARAM_INFO
	.align		4
.L_31:
        /*0008*/ 	.byte	0x04, 0x17
        /*000a*/ 	.short	(.L_33 - .L_32)
.L_32:
        /*000c*/ 	.word	0x00000000
        /*0010*/ 	.short	0x0002
        /*0012*/ 	.short	0x0010
        /*0014*/ 	.byte	0x00, 0xf0, 0x11, 0x00


	//----- nvinfo : EIATTR_KPARAM_INFO
	.align		4
.L_33:
        /*0018*/ 	.byte	0x04, 0x17
        /*001a*/ 	.short	(.L_35 - .L_34)
.L_34:
        /*001c*/ 	.word	0x00000000
        /*0020*/ 	.short	0x0001
        /*0022*/ 	.short	0x0008
        /*0024*/ 	.byte	0x00, 0xf5, 0x21, 0x00


	//----- nvinfo : EIATTR_KPARAM_INFO
	.align		4
.L_35:
        /*0028*/ 	.byte	0x04, 0x17
        /*002a*/ 	.short	(.L_37 - .L_36)
.L_36:
        /*002c*/ 	.word	0x00000000
        /*0030*/ 	.short	0x0000
        /*0032*/ 	.short	0x0000
        /*0034*/ 	.byte	0x00, 0xf5, 0x21, 0x00


	//----- nvinfo : EIATTR_SPARSE_MMA_MASK
	.align		4
.L_37:
        /*0038*/ 	.byte	0x03, 0x50
        /*003a*/ 	.short	0x0000


	//----- nvinfo : EIATTR_MAXREG_COUNT
	.align		4
        /*003c*/ 	.byte	0x03, 0x1b
        /*003e*/ 	.short	0x00ff


	//----- nvinfo : EIATTR_MERCURY_ISA_VERSION
	.align		4
        /*0040*/ 	.byte	0x03, 0x5f
        /*0042*/ 	.short	0x0101


	//----- nvinfo : EIATTR_VRC_CTA_INIT_COUNT
	.align		4
        /*0044*/ 	.byte	0x02, 0x4a
	.zero		1
	.zero		1


	//----- nvinfo : EIATTR_EXIT_INSTR_OFFSETS
	.align		4
        /*0048*/ 	.byte	0x04, 0x1c
        /*004a*/ 	.short	(.L_39 - .L_38)


	//   ....[0]....
.L_38:
        /*004c*/ 	.word	0x00000070


	//   ....[1]....
        /*0050*/ 	.word	0x00000140


	//----- nvinfo : EIATTR_CBANK_PARAM_SIZE
	.align		4
.L_39:
        /*0054*/ 	.byte	0x03, 0x19
        /*0056*/ 	.short	0x0014


	//----- nvinfo : EIATTR_PARAM_CBANK
	.align		4
        /*0058*/ 	.byte	0x04, 0x0a
        /*005a*/ 	.short	(.L_41 - .L_40)
	.align		4
.L_40:
        /*005c*/ 	.word	index@(.nv.constant0._Z12complex_multP6float2S0_i)
        /*0060*/ 	.short	0x0380
        /*0062*/ 	.short	0x0014


	//----- nvinfo : EIATTR_SW_WAR
	.align		4
.L_41:
        /*0064*/ 	.byte	0x04, 0x36
        /*0066*/ 	.short	(.L_43 - .L_42)
.L_42:
        /*0068*/ 	.word	0x00000008
.L_43:


//--------------------- .nv.callgraph             --------------------------
	.section	.nv.callgraph,"",@"SHT_CUDA_CALLGRAPH"
	.align	4
	.sectionentsize	8
	.align		4
        /*0000*/ 	.word	0x00000000
	.align		4
        /*0004*/ 	.word	0xffffffff
	.align		4
        /*0008*/ 	.word	0x00000000
	.align		4
        /*000c*/ 	.word	0xfffffffe
	.align		4
        /*0010*/ 	.word	0x00000000
	.align		4
        /*0014*/ 	.word	0xfffffffd
	.align		4
        /*0018*/ 	.word	0x00000000
	.align		4
        /*001c*/ 	.word	0xfffffffc


//--------------------- .text._Z7dividerPfii      --------------------------
	.section	.text._Z7dividerPfii,"ax",@progbits
	.align	128
        .global         _Z7dividerPfii
        .type           _Z7dividerPfii,@function
        .size           _Z7dividerPfii,(.L_x_15 - _Z7dividerPfii)
        .other          _Z7dividerPfii,@"STO_CUDA_ENTRY STV_DEFAULT"
_Z7dividerPfii:
.text._Z7dividerPfii:
[----:B------:R-:W-:Y:S01]  /*0000*/  LDC R1, c[0x0][0x37c] ;  /* 0x0000df00ff017b82 */ /* 0x000fe20000000800 */
[----:B------:R-:W0:Y:S07]  /*0010*/  S2R R0, SR_TID.X ;  /* 0x0000000000007919 */ /* 0x000e2e0000002100 */
[----:B------:R-:W0:Y:S01]  /*0020*/  S2UR UR4, SR_CTAID.X ;  /* 0x00000000000479c3 */ /* 0x000e220000002500 */
[----:B------:R-:W1:Y:S07]  /*0030*/  LDCU UR5, c[0x0][0x38c] ;  /* 0x00007180ff0577ac */ /* 0x000e6e0008000800 */
[----:B------:R-:W0:Y:S02]  /*0040*/  LDC R3, c[0x0][0x360] ;  /* 0x0000d800ff037b82 */ /* 0x000e240000000800 */
[----:B0-----:R-:W-:-:S05]  /*0050*/  IMAD R3, R3, UR4, R0 ;  /* 0x0000000403037c24 */ /* 0x001fca000f8e0200 */
[----:B-1----:R-:W-:-:S13]  /*0060*/  ISETP.GE.AND P0, PT, R3, UR5, PT ;  /* 0x0000000503007c0c */ /* 0x002fda000bf06270 */
[----:B------:R-:W-:Y:S05]  /*0070*/  @P0 EXIT ;  /* 0x000000000000094d */ /* 0x000fea0003800000 */
[----:B------:R-:W0:Y:S01]  /*0080*/  LDC.64 R4, c[0x0][0x380] ;  /* 0x0000e000ff047b82 */ /* 0x000e220000000a00 */
[----:B------:R-:W1:Y:S01]  /*0090*/  LDCU.64 UR4, c[0x0][0x358] ;  /* 0x00006b00ff0477ac */ /* 0x000e620008000a00 */
[----:B------:R-:W2:Y:S01]  /*00a0*/  LDCU UR6, c[0x0][0x388] ;  /* 0x00007100ff0677ac */ /* 0x000ea20008000800 */
[----:B0-----:R-:W-:-:S05]  /*00b0*/  IMAD.WIDE R4, R3, 0x4, R4 ;  /* 0x0000000403047825 */ /* 0x001fca00078e0204 */
[----:B-1----:R-:W3:Y:S01]  /*00c0*/  LDG.E R0, desc[UR4][R4.64] ;  /* 0x0000000404007981 */ /* 0x002ee2000c1e1900 */
[----:B--2---:R-:W-:Y:S01]  /*00d0*/  I2FP.F32.S32 R3, UR6 ;  /* 0x0000000600037c45 */ /* 0x004fe20008201400 */
[----:B------:R-:W-:Y:S03]  /*00e0*/  BSSY.RECONVERGENT B0, `(.L_x_0) ;  /* 0x000000c000007945 */ /* 0x000fe60003800200 */
[----:B------:R-:W0:Y:S02]  /*00f0*/  MUFU.RCP R2, R3 ;  /* 0x0000000300027308 */ /* 0x000e240000001000 */
[----:B0-----:R-:W-:-:S04]  /*0100*/  FFMA R7, -R3, R2, 1 ;  /* 0x3f80000003077423 */ /* 0x001fc80000000102 */
[----:B------:R-:W-:Y:S02]  /*0110*/  FFMA R7, R2, R7, R2 ;  /* 0x0000000702077223 */ /* 0x000fe40000000002 */
[----:B---3--:R-:W0:Y:S02]  /*0120*/  FCHK P0, R0, R3 ;  /* 0x0000000300007302 */ /* 0x008e240000000000 */
[----:B------:R-:W-:-:S04]  /*0130*/  FFMA R2, R0, R7, RZ ;  /* 0x0000000700027223 */ /* 0x000fc800000000ff */
[----:B------:R-:W-:-:S04]  /*0140*/  FFMA R6, -R3, R2, R0 ;  /* 0x0000000203067223 */ /* 0x000fc80000000100 */
[----:B------:R-:W-:Y:S01]  /*0150*/  FFMA R7, R7, R6, R2 ;  /* 0x0000000607077223 */ /* 0x000fe20000000002 */
[----:B0-----:R-:W-:Y:S06]  /*0160*/  @!P0 BRA `(.L_x_1) ;  /* 0x00000000000c8947 */ /* 0x001fec0003800000 */
[----:B------:R-:W-:-:S07]  /*0170*/  MOV R2, 0x190 ;  /* 0x0000019000027802 */ /* 0x000fce0000000f00 */
[----:B------:R-:W-:Y:S05]  /*0180*/  CALL.REL.NOINC `($__internal_0_$__cuda_sm3x_div_rn_noftz_f32_slowpath) ;  /* 0x0000000000107944 */ /* 0x000fea0003c00000 */
[----:B------:R-:W-:-:S07]  /*0190*/  IMAD.MOV.U32 R7, RZ, RZ, R0 ;  /* 0x000000ffff077224 */ /* 0x000fce00078e0000 */
.L_x_1:
[----:B------:R-:W-:Y:S05]  /*01a0*/  BSYNC.RECONVERGENT B0 ;  /* 0x0000000000007941 */ /* 0x000fea0003800200 */
.L_x_0:
[----:B------:R-:W-:Y:S01]  /*01b0*/  STG.E desc[UR4][R4.64], R7 ;  /* 0x0000000704007986 */ /* 0x000fe2000c101904 */
[----:B------:R-:W-:Y:S05]  /*01c0*/  EXIT ;  /* 0x000000000000794d */ /* 0x000fea0003800000 */
        .weak           $__internal_0_$__cuda_sm3x_div_rn_noftz_f32_slowpath
        .type           $__internal_0_$__cuda_sm3x_div_rn_noftz_f32_slowpath,@function
        .size           $__internal_0_$__cuda_sm3x_div_rn_noftz_f32_slowpath,(.L_x_15 - $__internal_0_$__cuda_sm3x_div_rn_noftz_f32_slowpath)
$__internal_0_$__cuda_sm3x_div_rn_noftz_f32_slowpath:
[--C-:B------:R-:W-:Y:S01]  /*01d0*/  SHF.R.U32.HI R7, RZ, 0x17, R3.reuse ;  /* 0x00000017ff077819 */ /* 0x100fe20000011603 */
[----:B------:R-:W-:Y:S01]  /*01e0*/  BSSY.RECONVERGENT B1, `(.L_x_2) ;  /* 0x0000064000017945 */ /* 0x000fe20003800200 */
[--C-:B------:R-:W-:Y:S01]  /*01f0*/  SHF.R.U32.HI R6, RZ, 0x17, R0.reuse ;  /* 0x00000017ff067819 */ /* 0x100fe20000011600 */
[----:B------:R-:W-:Y:S01]  /*0200*/  IMAD.MOV.U32 R8, RZ, RZ, R0 ;  /* 0x000000ffff087224 */ /* 0x000fe200078e0000 */
[----:B------:R-:W-:Y:S01]  /*0210*/  LOP3.LUT R7, R7, 0xff, RZ, 0xc0, !PT ;  /* 0x000000ff07077812 */ /* 0x000fe200078ec0ff */
[----:B------:R-:W-:Y:S01]  /*0220*/  IMAD.MOV.U32 R9, RZ, RZ, R3 ;  /* 0x000000ffff097224 */ /* 0x000fe200078e0003 */
[----:B------:R-:W-:-:S03]  /*0230*/  LOP3.LUT R6, R6, 0xff, RZ, 0xc0, !PT ;  /* 0x000000ff06067812 */ /* 0x000fc600078ec0ff */
[----:B------:R-:W-:Y:S02]  /*0240*/  VIADD R12, R7, 0xffffffff ;  /* 0xffffffff070c7836 */ /* 0x000fe40000000000 */
[----:B------:R-:W-:-:S03]  /*0250*/  VIADD R11, R6, 0xffffffff ;  /* 0xffffffff060b7836 */ /* 0x000fc60000000000 */
[----:B------:R-:W-:-:S04]  /*0260*/  ISETP.GT.U32.AND P0, PT, R12, 0xfd, PT ;  /* 0x000000fd0c00780c */ /* 0x000fc80003f04070 */
[----:B------:R-:W-:-:S13]  /*0270*/  ISETP.GT.U32.OR P0, PT, R11, 0xfd, P0 ;  /* 0x000000fd0b00780c */ /* 0x000fda0000704470 */
[----:B------:R-:W-:Y:S01]  /*0280*/  @!P0 IMAD.MOV.U32 R10, RZ, RZ, RZ ;  /* 0x000000ffff0a8224 */ /* 0x000fe200078e00ff */
[----:B------:R-:W-:Y:S06]  /*0290*/  @!P0 BRA `(.L_x_3) ;  /* 0x00000000005c8947 */ /* 0x000fec0003800000 */
[----:B------:R-:W-:Y:S02]  /*02a0*/  FSETP.GTU.FTZ.AND P0, PT, |R0|, +INF , PT ;  /* 0x7f8000000000780b */ /* 0x000fe40003f1c200 */
[----:B------:R-:W-:-:S04]  /*02b0*/  FSETP.GTU.FTZ.AND P1, PT, |R3|, +INF , PT ;  /* 0x7f8000000300780b */ /* 0x000fc80003f3c200 */
[----:B------:R-:W-:-:S13]  /*02c0*/  PLOP3.LUT P0, PT, P0, P1, PT, 0xf8, 0x8f ;  /* 0x00000000008f781c */ /* 0x000fda0000703f70 */
[----:B------:R-:W-:Y:S05]  /*02d0*/  @P0 BRA `(.L_x_4) ;  /* 0x00000004004c0947 */ /* 0x000fea0003800000 */
[----:B------:R-:W-:-:S13]  /*02e0*/  LOP3.LUT P0, RZ, R9, 0x7fffffff, R8, 0xc8, !PT ;  /* 0x7fffffff09ff7812 */ /* 0x000fda000780c808 */
[----:B------:R-:W-:Y:S05]  /*02f0*/  @!P0 BRA `(.L_x_5) ;  /* 0x00000004003c8947 */ /* 0x000fea0003800000 */
[C---:B------:R-:W-:Y:S02]  /*0300*/  FSETP.NEU.FTZ.AND P2, PT, |R0|.reuse, +INF , PT ;  /* 0x7f8000000000780b */ /* 0x040fe40003f5d200 */
[----:B------:R-:W-:Y:S02]  /*0310*/  FSETP.NEU.FTZ.AND P1, PT, |R3|, +INF , PT ;  /* 0x7f8000000300780b */ /* 0x000fe40003f3d200 */
[----:B------:R-:W-:-:S11]  /*0320*/  FSETP.NEU.FTZ.AND P0, PT, |R0|, +INF , PT ;  /* 0x7f8000000000780b */ /* 0x000fd60003f1d200 */
[----:B------:R-:W-:Y:S05]  /*0330*/  @!P1 BRA !P2, `(.L_x_5) ;  /* 0x00000004002c9947 */ /* 0x000fea0005000000 */
[----:B------:R-:W-:-:S04]  /*0340*/  LOP3.LUT P2, RZ, R8, 0x7fffffff, RZ, 0xc0, !PT ;  /* 0x7fffffff08ff7812 */ /* 0x000fc8000784c0ff */
[----:B------:R-:W-:-:S13]  /*0350*/  PLOP3.LUT P1, PT, P1, P2, PT, 0x2f, 0xf2 ;  /* 0x0000000000f2781c */ /* 0x000fda0000f24577 */
[----:B------:R-:W-:Y:S05]  /*0360*/  @P1 BRA `(.L_x_6) ;  /* 0x0000000400181947 */ /* 0x000fea0003800000 */
[----:B------:R-:W-:-:S04]  /*0370*/  LOP3.LUT P1, RZ, R9, 0x7fffffff, RZ, 0xc0, !PT ;  /* 0x7fffffff09ff7812 */ /* 0x000fc8000782c0ff */
[----:B------:R-:W-:-:S13]  /*0380*/  PLOP3.LUT P0, PT, P0, P1, PT, 0x2f, 0xf2 ;  /* 0x0000000000f2781c */ /* 0x000fda0000702577 */
[----:B------:R-:W-:Y:S05]  /*0390*/  @P0 BRA `(.L_x_7) ;  /* 0x0000000400000947 */ /* 0x000fea0003800000 */
[----:B------:R-:W-:Y:S02]  /*03a0*/  ISETP.GE.AND P0, PT, R11, RZ, PT ;  /* 0x000000ff0b00720c */ /* 0x000fe40003f06270 */
[----:B------:R-:W-:-:S11]  /*03b0*/  ISETP.GE.AND P1, PT, R12, RZ, PT ;  /* 0x000000ff0c00720c */ /* 0x000fd60003f26270 */
[----:B------:R-:W-:Y:S02]  /*03c0*/  @P0 IMAD.MOV.U32 R10, RZ, RZ, RZ ;  /* 0x000000ffff0a0224 */ /* 0x000fe400078e00ff */
[----:B------:R-:W-:Y:S01]  /*03d0*/  @!P0 FFMA R8, R0, 1.84467440737095516160e+19, RZ ;  /* 0x5f80000000088823 */ /* 0x000fe200000000ff */
[----:B------:R-:W-:Y:S02]  /*03e0*/  @!P0 IMAD.MOV.U32 R10, RZ, RZ, -0x40 ;  /* 0xffffffc0ff0a8424 */ /* 0x000fe400078e00ff */
[----:B------:R-:W-:Y:S02]  /*03f0*/  @!P1 FFMA R9, R3, 1.84467440737095516160e+19, RZ ;  /* 0x5f80000003099823 */ /* 0x000fe400000000ff */
[----:B------:R-:W-:-:S07]  /*0400*/  @!P1 VIADD R10, R10, 0x40 ;  /* 0x000000400a0a9836 */ /* 0x000fce0000000000 */
.L_x_3:
[----:B------:R-:W-:Y:S01]  /*0410*/  LEA R0, R7, 0xc0800000, 0x17 ;  /* 0xc080000007007811 */ /* 0x000fe200078eb8ff */
[----:B------:R-:W-:Y:S01]  /*0420*/  VIADD R6, R6, 0xffffff81 ;  /* 0xffffff8106067836 */ /* 0x000fe20000000000 */
[----:B------:R-:W-:Y:S03]  /*0430*/  BSSY.RECONVERGENT B2, `(.L_x_8) ;  /* 0x0000035000027945 */ /* 0x000fe60003800200 */
[----:B------:R-:W-:Y:S01]  /*0440*/  IMAD.IADD R9, R9, 0x1, -R0 ;  /* 0x0000000109097824 */ /* 0x000fe200078e0a00 */
[C---:B------:R-:W-:Y:S01]  /*0450*/  IADD3 R7, PT, PT, R6.reuse, 0x7f, -R7 ;  /* 0x0000007f06077810 */ /* 0x040fe20007ffe807 */
[----:B------:R-:W-:Y:S02]  /*0460*/  IMAD R0, R6, -0x800000, R8 ;  /* 0xff80000006007824 */ /* 0x000fe400078e0208 */
[----:B------:R-:W0:Y:S01]  /*0470*/  MUFU.RCP R3, R9 ;  /* 0x0000000900037308 */ /* 0x000e220000001000 */
[----:B------:R-:W-:Y:S01]  /*0480*/  FADD.FTZ R11, -R9, -RZ ;  /* 0x800000ff090b7221 */ /* 0x000fe20000010100 */
[----:B------:R-:W-:-:S03]  /*0490*/  IMAD.IADD R7, R7, 0x1, R10 ;  /* 0x0000000107077824 */ /* 0x000fc600078e020a */
[----:B0-----:R-:W-:-:S04]  /*04a0*/  FFMA R12, R3, R11, 1 ;  /* 0x3f800000030c7423 */ /* 0x001fc8000000000b */
[----:B------:R-:W-:-:S04]  /*04b0*/  FFMA R12, R3, R12, R3 ;  /* 0x0000000c030c7223 */ /* 0x000fc80000000003 */
[----:B------:R-:W-:-:S04]  /*04c0*/  FFMA R3, R0, R12, RZ ;  /* 0x0000000c00037223 */ /* 0x000fc800000000ff */
[----:B------:R-:W-:-:S04]  /*04d0*/  FFMA R8, R11, R3, R0 ;  /* 0x000000030b087223 */ /* 0x000fc80000000000 */
[----:B------:R-:W-:-:S04]  /*04e0*/  FFMA R13, R12, R8, R3 ;  /* 0x000000080c0d7223 */ /* 0x000fc80000000003 */
[----:B------:R-:W-:-:S04]  /*04f0*/  FFMA R8, R11, R13, R0 ;  /* 0x0000000d0b087223 */ /* 0x000fc80000000000 */
[----:B------:R-:W-:-:S05]  /*0500*/  FFMA R0, R12, R8, R13 ;  /* 0x000000080c007223 */ /* 0x000fca000000000d */
[----:B------:R-:W-:-:S04]  /*0510*/  SHF.R.U32.HI R3, RZ, 0x17, R0 ;  /* 0x00000017ff037819 */ /* 0x000fc80000011600 */
[----:B------:R-:W-:-:S05]  /*0520*/  LOP3.LUT R3, R3, 0xff, RZ, 0xc0, !PT ;  /* 0x000000ff03037812 */ /* 0x000fca00078ec0ff */
[----:B------:R-:W-:-:S04]  /*0530*/  IMAD.IADD R9, R3, 0x1, R7 ;  /* 0x0000000103097824 */ /* 0x000fc800078e0207 */
[----:B------:R-:W-:-:S05]  /*0540*/  VIADD R3, R9, 0xffffffff ;  /* 0xffffffff09037836 */ /* 0x000fca0000000000 */
[----:B------:R-:W-:-:S13]  /*0550*/  ISETP.GE.U32.AND P0, PT, R3, 0xfe, PT ;  /* 0x000000fe0300780c */ /* 0x000fda0003f06070 */
[----:B------:R-:W-:Y:S05]  /*0560*/  @!P0 BRA `(.L_x_9) ;  /* 0x0000000000808947 */ /* 0x000fea0003800000 */
[----:B------:R-:W-:-:S13]  /*0570*/  ISETP.GT.AND P0, PT, R9, 0xfe, PT ;  /* 0x000000fe0900780c */ /* 0x000fda0003f04270 */
[----:B------:R-:W-:Y:S05]  /*0580*/  @P0 BRA `(.L_x_10) ;  /* 0x00000000006c0947 */ /* 0x000fea0003800000 */
[----:B------:R-:W-:-:S13]  /*0590*/  ISETP.GE.AND P0, PT, R9, 0x1, PT ;  /* 0x000000010900780c */ /* 0x000fda0003f06270 */
[----:B------:R-:W-:Y:S05]  /*05a0*/  @P0 BRA `(.L_x_11) ;  /* 0x0000000000740947 */ /* 0x000fea0003800000 */
[----:B------:R-:W-:Y:S02]  /*05b0*/  ISETP.GE.AND P0, PT, R9, -0x18, PT ;  /* 0xffffffe80900780c */ /* 0x000fe40003f06270 */
[----:B------:R-:W-:-:S11]  /*05c0*/  LOP3.LUT R0, R0, 0x80000000, RZ, 0xc0, !PT ;  /* 0x8000000000007812 */ /* 0x000fd600078ec0ff */
[----:B------:R-:W-:Y:S05]  /*05d0*/  @!P0 BRA `(.L_x_11) ;  /* 0x0000000000688947 */ /* 0x000fea0003800000 */
[CCC-:B------:R-:W-:Y:S01]  /*05e0*/  FFMA.RZ R3, R12.reuse, R8.reuse, R13.reuse ;  /* 0x000000080c037223 */ /* 0x1c0fe2000000c00d */
[CCC-:B------:R-:W-:Y:S01]  /*05f0*/  FFMA.RM R6, R12.reuse, R8.reuse, R13.reuse ;  /* 0x000000080c067223 */ /* 0x1c0fe2000000400d */
[C---:B------:R-:W-:Y:S02]  /*0600*/  ISETP.NE.AND P2, PT, R9.reuse, RZ, PT ;  /* 0x000000ff0900720c */ /* 0x040fe40003f45270 */
[----:B------:R-:W-:Y:S02]  /*0610*/  ISETP.NE.AND P1, PT, R9, RZ, PT ;  /* 0x000000ff0900720c */ /* 0x000fe40003f25270 */
[----:B------:R-:W-:Y:S01]  /*0620*/  LOP3.LUT R7, R3, 0x7fffff, RZ, 0xc0, !PT ;  /* 0x007fffff03077812 */ /* 0x000fe200078ec0ff */
[----:B------:R-:W-:Y:S01]  /*0630*/  FFMA.RP R3, R12, R8, R13 ;  /* 0x000000080c037223 */ /* 0x000fe2000000800d */
[----:B------:R-:W-:Y:S02]  /*0640*/  VIADD R8, R9, 0x20 ;  /* 0x0000002009087836 */ /* 0x000fe40000000000 */
[----:B------:R-:W-:Y:S01]  /*0650*/  LOP3.LUT R7, R7, 0x800000, RZ, 0xfc, !PT ;  /* 0x0080000007077812 */ /* 0x000fe200078efcff */
[----:B------:R-:W-:Y:S01]  /*0660*/  IMAD.MOV R9, RZ, RZ, -R9 ;  /* 0x000000ffff097224 */ /* 0x000fe200078e0a09 */
[----:B------:R-:W-:-:S02]  /*0670*/  FSETP.NEU.FTZ.AND P0, PT, R3, R6, PT ;  /* 0x000000060300720b */ /* 0x000fc40003f1d000 */
[----:B------:R-:W-:Y:S02]  /*0680*/  SHF.L.U32 R8, R7, R8, RZ ;  /* 0x0000000807087219 */ /* 0x000fe400000006ff */
[----:B------:R-:W-:Y:S02]  /*0690*/  SEL R6, R9, RZ, P2 ;  /* 0x000000ff09067207 */ /* 0x000fe40001000000 */
[----:B------:R-:W-:Y:S02]  /*06a0*/  ISETP.NE.AND P1, PT, R8, RZ, P1 ;  /* 0x000000ff0800720c */ /* 0x000fe40000f25270 */
[----:B------:R-:W-:Y:S02]  /*06b0*/  SHF.R.U32.HI R6, RZ, R6, R7 ;  /* 0x00000006ff067219 */ /* 0x000fe40000011607 */
[----:B------:R-:W-:Y:S02]  /*06c0*/  PLOP3.LUT P0, PT, P0, P1, PT, 0xf8, 0x8f ;  /* 0x00000000008f781c */ /* 0x000fe40000703f70 */
[----:B------:R-:W-:-:S02]  /*06d0*/  SHF.R.U32.HI R8, RZ, 0x1, R6 ;  /* 0x00000001ff087819 */ /* 0x000fc40000011606 */
[----:B------:R-:W-:-:S04]  /*06e0*/  SEL R3, RZ, 0x1, !P0 ;  /* 0x00000001ff037807 */ /* 0x000fc80004000000 */
[----:B------:R-:W-:-:S04]  /*06f0*/  LOP3.LUT R3, R3, 0x1, R8, 0xf8, !PT ;  /* 0x0000000103037812 */ /* 0x000fc800078ef808 */
[----:B------:R-:W-:-:S05]  /*0700*/  LOP3.LUT R3, R3, R6, RZ, 0xc0, !PT ;  /* 0x0000000603037212 */ /* 0x000fca00078ec0ff */
[----:B------:R-:W-:-:S05]  /*0710*/  IMAD.IADD R3, R8, 0x1, R3 ;  /* 0x0000000108037824 */ /* 0x000fca00078e0203 */
[----:B------:R-:W-:Y:S01]  /*0720*/  LOP3.LUT R0, R3, R0, RZ, 0xfc, !PT ;  /* 0x0000000003007212 */ /* 0x000fe200078efcff */
[----:B------:R-:W-:Y:S06]  /*0730*/  BRA `(.L_x_11) ;  /* 0x0000000000107947 */ /* 0x000fec0003800000 */
.L_x_10:
[----:B------:R-:W-:-:S04]  /*0740*/  LOP3.LUT R0, R0, 0x80000000, RZ, 0xc0, !PT ;  /* 0x8000000000007812 */ /* 0x000fc800078ec0ff */
[----:B------:R-:W-:Y:S01]  /*0750*/  LOP3.LUT R0, R0, 0x7f800000, RZ, 0xfc, !PT ;  /* 0x7f80000000007812 */ /* 0x000fe200078efcff */
[----:B------:R-:W-:Y:S06]  /*0760*/  BRA `(.L_x_11) ;  /* 0x0000000000047947 */ /* 0x000fec0003800000 */
.L_x_9:
[----:B------:R-:W-:-:S07]  /*0770*/  IMAD R0, R7, 0x800000, R0 ;  /* 0x0080000007007824 */ /* 0x000fce00078e0200 */
.L_x_11:
[----:B------:R-:W-:Y:S05]  /*0780*/  BSYNC.RECONVERGENT B2 ;  /* 0x0000000000027941 */ /* 0x000fea0003800200 */
.L_x_8:
[----:B------:R-:W-:Y:S05]  /*0790*/  BRA `(.L_x_12) ;  /* 0x0000000000207947 */ /* 0x000fea0003800000 */
.L_x_7:
[----:B------:R-:W-:-:S04]  /*07a0*/  LOP3.LUT R0, R9, 0x80000000, R8, 0x48, !PT ;  /* 0x8000000009007812 */ /* 0x000fc800078e4808 */
[----:B------:R-:W-:Y:S01]  /*07b0*/  LOP3.LUT R0, R0, 0x7f800000, RZ, 0xfc, !PT ;  /* 0x7f80000000007812 */ /* 0x000fe200078efcff */
[----:B------:R-:W-:Y:S06]  /*07c0*/  BRA `(.L_x_12) ;  /* 0x0000000000147947 */ /* 0x000fec0003800000 */
.L_x_6:
[----:B------:R-:W-:Y:S01]  /*07d0*/  LOP3.LUT R0, R9, 0x80000000, R8, 0x48, !PT ;  /* 0x8000000009007812 */ /* 0x000fe200078e4808 */
[----:B------:R-:W-:Y:S06]  /*07e0*/  BRA `(.L_x_12) ;  /* 0x00000000000c7947 */ /* 0x000fec0003800000 */
.L_x_5:
[----:B------:R-:W0:Y:S01]  /*07f0*/  MUFU.RSQ R0, -QNAN ;  /* 0xffc0000000007908 */ /* 0x000e220000001400 */
[----:B------:R-:W-:Y:S05]  /*0800*/  BRA `(.L_x_12) ;  /* 0x0000000000047947 */ /* 0x000fea0003800000 */
.L_x_4:
[----:B------:R-:W-:-:S07]  /*0810*/  FADD.FTZ R0, R0, R3 ;  /* 0x0000000300007221 */ /* 0x000fce0000010000 */
.L_x_12:
[----:B------:R-:W-:Y:S05]  /*0820*/  BSYNC.RECONVERGENT B1 ;  /* 0x0000000000017941 */ /* 0x000fea0003800200 */
.L_x_2:
[----:B------:R-:W-:-:S04]  /*0830*/  IMAD.MOV.U32 R3, RZ, RZ, 0x0 ;  /* 0x00000000ff037424 */ /* 0x000fc800078e00ff */
[----:B0-----:R-:W-:Y:S05]  /*0840*/  RET.REL.NODEC R2 `(_Z7dividerPfii) ;  /* 0xfffffff402ec7950 */ /* 0x001fea0003c3ffff */
.L_x_13:
[----:B------:R-:W-:-:S00]  /*0850*/  BRA `(.L_x_13) ;  /* 0xfffffffc00fc7947 */ /* 0x000fc0000383ffff */
[----:B------:R-:W-:-:S00]  /*0860*/  NOP ;  /* 0x0000000000007918 */ /* 0x000fc00000000000 */
        /* <DEDUP_REMOVED lines=9> */
.L_x_15:


//--------------------- .text._Z12complex_multP6float2S0_i --------------------------
	.section	.text._Z12complex_multP6float2S0_i,"ax",@progbits
	.align	128
        .global         _Z12complex_multP6float2S0_i
        .type           _Z12complex_multP6float2S0_i,@function
        .size           _Z12complex_multP6float2S0_i,(.L_x_17 - _Z12complex_multP6float2S0_i)
        .other          _Z12complex_multP6float2S0_i,@"STO_CUDA_ENTRY STV_DEFAULT"
_Z12complex_multP6float2S0_i:
.text._Z12complex_multP6float2S0_i:
        /* <DEDUP_REMOVED lines=9> */
[----:B------:R-:W1:Y:S07]  /*0090*/  LDCU.64 UR4, c[0x0][0x358] ;  /* 0x00006b00ff0477ac */ /* 0x000e6e0008000a00 */
[----:B------:R-:W2:Y:S01]  /*00a0*/  LDC.64 R2, c[0x0][0x380] ;  /* 0x0000e000ff027b82 */ /* 0x000ea20000000a00 */
[----:B0-----:R-:W-:-:S06]  /*00b0*/  IMAD.WIDE R4, R7, 0x8, R4 ;  /* 0x0000000807047825 */ /* 0x001fcc00078e0204 */
[----:B-1----:R-:W3:Y:S01]  /*00c0*/  LDG.E.64 R4, desc[UR4][R4.64] ;  /* 0x0000000404047981 */ /* 0x002ee2000c1e1b00 */
[----:B--2---:R-:W-:-:S05]  /*00d0*/  IMAD.WIDE R2, R7, 0x8, R2 ;  /* 0x0000000807027825 */ /* 0x004fca00078e0202 */
[----:B------:R-:W3:Y:S02]  /*00e0*/  LDG.E.64 R6, desc[UR4][R2.64] ;  /* 0x0000000402067981 */ /* 0x000ee4000c1e1b00 */
[C---:B---3--:R-:W-:Y:S01]  /*00f0*/  FMUL R9, R7.reuse, R5 ;  /* 0x0000000507097220 */ /* 0x048fe20000400000 */
[----:B------:R-:W-:-:S03]  /*0100*/  FMUL R0, R7, R4 ;  /* 0x0000000407007220 */ /* 0x000fc60000400000 */
[C---:B------:R-:W-:Y:S01]  /*0110*/  FFMA R8, R6.reuse, R4, -R9 ;  /* 0x0000000406087223 */ /* 0x040fe20000000809 */
[----:B------:R-:W-:-:S05]  /*0120*/  FFMA R9, R6, R5, R0 ;  /* 0x0000000506097223 */ /* 0x000fca0000000000 */
[----:B------:R-:W-:Y:S01]  /*0130*/  STG.E.64 desc[UR4][R2.64], R8 ;  /* 0x0000000802007986 */ /* 0x000fe2000c101b04 */
[----:B------:R-:W-:Y:S05]  /*0140*/  EXIT ;  /* 0x000000000000794d */ /* 0x000fea0003800000 */
.L_x_14:
        /* <DEDUP_REMOVED lines=11> */
.L_x_17:


//--------------------- .nv.shared.reserved.0     --------------------------
	.section	.nv.shared.reserved.0,"aw",@nobits
	.weak		__nv_reservedSMEM_offset_0_alias
	.size		__nv_reservedSMEM_offset_0_alias, 0, 64
	.other		__nv_reservedSMEM_offset_0_alias,@"STO_CUDA_RESERVED_SHARED STV_DEFAULT"
__nv_reservedSMEM_offset_0_alias:
	.zero		0
	.zero		64


//--------------------- .nv.constant0._Z7dividerPfii --------------------------
	.section	.nv.constant0._Z7dividerPfii,"a",@progbits
	.sectionflags	@""
	.align	4
.nv.constant0._Z7dividerPfii:
	.zero		912


//--------------------- .nv.constant0._Z12complex_multP6float2S0_i --------------------------
	.section	.nv.constant0._Z12complex_multP6float2S0_i,"a",@progbits
	.sectionflags	@""
	.align	4
.nv.constant0._Z12complex_multP6float2S0_i:
	.zero		916


//--------------------- SYMBOLS --------------------------

	.type		.nv.reservedSmem.offset0,@object
	.size		.nv.reservedSmem.offset0,0x4
